	.headerflags	@"EF_CUDA_TEXMODE_UNIFIED EF_CUDA_64BIT_ADDRESS EF_CUDA_ACCELERATORS EF_CUDA_SM90 EF_CUDA_VIRTUAL_SM(EF_CUDA_SM90)"
	.elftype	@"ET_EXEC"


//--------------------- .nv.info                  --------------------------
	.section	.nv.info,"",@"SHT_CUDA_INFO"
	.align	4


	//----- nvinfo : EIATTR_REGCOUNT
	.align		4
        /*0000*/ 	.byte	0x04, 0x2f
        /*0002*/ 	.short	(.L_3 - .L_2)
	.align		4
.L_2:
        /*0004*/ 	.word	index@(triton_poi_fused__native_batch_norm_legit_no_training_relu_17)
        /*0008*/ 	.word	0x00000014


	//----- nvinfo : EIATTR_MIN_STACK_SIZE
	.align		4
.L_3:
        /*000c*/ 	.byte	0x04, 0x12
        /*000e*/ 	.short	(.L_5 - .L_4)
	.align		4
.L_4:
        /*0010*/ 	.word	index@(triton_poi_fused__native_batch_norm_legit_no_training_relu_17)
        /*0014*/ 	.word	0x00000000


	//----- nvinfo : EIATTR_FRAME_SIZE
	.align		4
.L_5:
        /*0018*/ 	.byte	0x04, 0x11
        /*001a*/ 	.short	(.L_7 - .L_6)
	.align		4
.L_6:
        /*001c*/ 	.word	index@(triton_poi_fused__native_batch_norm_legit_no_training_relu_17)
        /*0020*/ 	.word	0x00000000


	//----- nvinfo : EIATTR_MIN_STACK_SIZE
	.align		4
.L_7:
        /*0024*/ 	.byte	0x04, 0x12
        /*0026*/ 	.short	(.L_9 - .L_8)
	.align		4
.L_8:
        /*0028*/ 	.word	index@(triton_poi_fused__native_batch_norm_legit_no_training_relu_17)
        /*002c*/ 	.word	0x00000000
.L_9:


//--------------------- .nv.info.triton_poi_fused__native_batch_norm_legit_no_training_relu_17 --------------------------
	.section	.nv.info.triton_poi_fused__native_batch_norm_legit_no_training_relu_17,"",@"SHT_CUDA_INFO"
	.sectionflags	@""
	.align	4


	//----- nvinfo : EIATTR_CUDA_API_VERSION
	.align		4
        /*0000*/ 	.byte	0x04, 0x37
        /*0002*/ 	.short	(.L_11 - .L_10)
.L_10:
        /*0004*/ 	.word	0x0000007c


	//----- nvinfo : EIATTR_KPARAM_INFO
	.align		4
.L_11:
        /*0008*/ 	.byte	0x04, 0x17
        /*000a*/ 	.short	(.L_13 - .L_12)
.L_12:
        /*000c*/ 	.word	0x00000000
        /*0010*/ 	.short	0x0006
        /*0012*/ 	.short	0x0030
        /*0014*/ 	.byte	0x00, 0xf0, 0x11, 0x00


	//----- nvinfo : EIATTR_KPARAM_INFO
	.align		4
.L_13:
        /*0018*/ 	.byte	0x04, 0x17
        /*001a*/ 	.short	(.L_15 - .L_14)
.L_14:
        /*001c*/ 	.word	0x00000000
        /*0020*/ 	.short	0x0005
        /*0022*/ 	.short	0x0028
        /*0024*/ 	.byte	0x00, 0xf4, 0x21, 0x00


	//----- nvinfo : EIATTR_KPARAM_INFO
	.align		4
.L_15:
        /*0028*/ 	.byte	0x04, 0x17
        /*002a*/ 	.short	(.L_17 - .L_16)
.L_16:
        /*002c*/ 	.word	0x00000000
        /*0030*/ 	.short	0x0004
        /*0032*/ 	.short	0x0020
        /*0034*/ 	.byte	0x00, 0xf4, 0x21, 0x00


	//----- nvinfo : EIATTR_KPARAM_INFO
	.align		4
.L_17:
        /*0038*/ 	.byte	0x04, 0x17
        /*003a*/ 	.short	(.L_19 - .L_18)
.L_18:
        /*003c*/ 	.word	0x00000000
        /*0040*/ 	.short	0x0003
        /*0042*/ 	.short	0x0018
        /*0044*/ 	.byte	0x00, 0xf4, 0x21, 0x00


	//----- nvinfo : EIATTR_KPARAM_INFO
	.align		4
.L_19:
        /*0048*/ 	.byte	0x04, 0x17
        /*004a*/ 	.short	(.L_21 - .L_20)
.L_20:
        /*004c*/ 	.word	0x00000000
        /*0050*/ 	.short	0x0002
        /*0052*/ 	.short	0x0010
        /*0054*/ 	.byte	0x00, 0xf4, 0x21, 0x00


	//----- nvinfo : EIATTR_KPARAM_INFO
	.align		4
.L_21:
        /*0058*/ 	.byte	0x04, 0x17
        /*005a*/ 	.short	(.L_23 - .L_22)
.L_22:
        /*005c*/ 	.word	0x00000000
        /*0060*/ 	.short	0x0001
        /*0062*/ 	.short	0x0008
        /*0064*/ 	.byte	0x00, 0xf4, 0x21, 0x00


	//----- nvinfo : EIATTR_KPARAM_INFO
	.align		4
.L_23:
        /*0068*/ 	.byte	0x04, 0x17
        /*006a*/ 	.short	(.L_25 - .L_24)
.L_24:
        /*006c*/ 	.word	0x00000000
        /*0070*/ 	.short	0x0000
        /*0072*/ 	.short	0x0000
        /*0074*/ 	.byte	0x00, 0xf4, 0x21, 0x00


	//----- nvinfo : EIATTR_SPARSE_MMA_MASK
	.align		4
.L_25:
        /*0078*/ 	.byte	0x03, 0x50
        /*007a*/ 	.short	0x0000


	//----- nvinfo : EIATTR_MAXREG_COUNT
	.align		4
        /*007c*/ 	.byte	0x03, 0x1b
        /*007e*/ 	.short	0x00ff


	//----- nvinfo : EIATTR_EXIT_INSTR_OFFSETS
	.align		4
        /*0080*/ 	.byte	0x04, 0x1c
        /*0082*/ 	.short	(.L_27 - .L_26)


	//   ....[0]....
.L_26:
        /*0084*/ 	.word	0x00000380


	//----- nvinfo : EIATTR_REQNTID
	.align		4
.L_27:
        /*0088*/ 	.byte	0x04, 0x10
        /*008a*/ 	.short	(.L_29 - .L_28)
.L_28:
        /*008c*/ 	.word	0x00000100
        /*0090*/ 	.word	0x00000001
        /*0094*/ 	.word	0x00000001


	//----- nvinfo : EIATTR_CBANK_PARAM_SIZE
	.align		4
.L_29:
        /*0098*/ 	.byte	0x03, 0x19
        /*009a*/ 	.short	0x0034


	//----- nvinfo : EIATTR_PARAM_CBANK
	.align		4
        /*009c*/ 	.byte	0x04, 0x0a
        /*009e*/ 	.short	(.L_31 - .L_30)
	.align		4
.L_30:
        /*00a0*/ 	.word	index@(.nv.constant0.triton_poi_fused__native_batch_norm_legit_no_training_relu_17)
        /*00a4*/ 	.short	0x0210
        /*00a6*/ 	.short	0x0034


	//----- nvinfo : EIATTR_SW_WAR
	.align		4
.L_31:
        /*00a8*/ 	.byte	0x04, 0x36
        /*00aa*/ 	.short	(.L_33 - .L_32)
.L_32:
        /*00ac*/ 	.word	0x00000008
.L_33:


//--------------------- .nv.callgraph             --------------------------
	.section	.nv.callgraph,"",@"SHT_CUDA_CALLGRAPH"
	.align	4
	.sectionentsize	8
	.align		4
        /*0000*/ 	.word	0x00000000
	.align		4
        /*0004*/ 	.word	0xffffffff
	.align		4
        /*0008*/ 	.word	0x00000000
	.align		4
        /*000c*/ 	.word	0xfffffffe
	.align		4
        /*0010*/ 	.word	0x00000000
	.align		4
        /*0014*/ 	.word	0xfffffffd
	.align		4
        /*0018*/ 	.word	0x00000000
	.align		4
        /*001c*/ 	.word	0xfffffffc


//--------------------- .nv.constant4             --------------------------
	.section	.nv.constant4,"a",@progbits
	.align	8
	.align		8
.nv.constant4:
        /*0000*/ 	.dword	_$_str
	.align		8
        /*0008*/ 	.dword	_$_str_$_2


//--------------------- .text.triton_poi_fused__native_batch_norm_legit_no_training_relu_17 --------------------------
	.section	.text.triton_poi_fused__native_batch_norm_legit_no_training_relu_17,"ax",@progbits
	.align	128
        .global         triton_poi_fused__native_batch_norm_legit_no_training_relu_17
        .type           triton_poi_fused__native_batch_norm_legit_no_training_relu_17,@function
        .size           triton_poi_fused__native_batch_norm_legit_no_training_relu_17,(.L_x_1 - triton_poi_fused__native_batch_norm_legit_no_training_relu_17)
        .other          triton_poi_fused__native_batch_norm_legit_no_training_relu_17,@"STO_CUDA_ENTRY STV_DEFAULT"
triton_poi_fused__native_batch_norm_legit_no_training_relu_17:
.text.triton_poi_fused__native_batch_norm_legit_no_training_relu_17:
[----:B------:R-:W-:Y:S01]  /*0000*/  LDC R1, c[0x0][0x28] ;  /* 0x00000a00ff017b82 */ /* 0x000fe20000000800 */
[----:B------:R-:W1:Y:S01]  /*0010*/  S2R R0, SR_TID.X ;  /* 0x0000000000007919 */ /* 0x000e620000002100 */
[----:B------:R-:W-:-:S06]  /*0020*/  HFMA2.MMA R2, -RZ, RZ, 0, 0 ;  /* 0x00000000ff027435 */ /* 0x000fcc00000001ff */
[----:B------:R-:W2:Y:S01]  /*0030*/  LDC.64 R10, c[0x0][0x220] ;  /* 0x00008800ff0a7b82 */ /* 0x000ea20000000a00 */
[----:B------:R-:W-:Y:S01]  /*0040*/  ULDC.64 UR4, c[0x0][0x208] ;  /* 0x0000820000047ab9 */ /* 0x000fe20000000a00 */
[----:B------:R-:W3:Y:S06]  /*0050*/  S2R R3, SR_CTAID.X ;  /* 0x0000000000037919 */ /* 0x000eec0000002500 */
[----:B------:R-:W4:Y:S08]  /*0060*/  LDC.64 R8, c[0x0][0x218] ;  /* 0x00008600ff087b82 */ /* 0x000f300000000a00 */
[----:B------:R-:W5:Y:S08]  /*0070*/  LDC.64 R12, c[0x0][0x228] ;  /* 0x00008a00ff0c7b82 */ /* 0x000f700000000a00 */
[----:B------:R-:W4:Y:S01]  /*0080*/  LDC.64 R14, c[0x0][0x230] ;  /* 0x00008c00ff0e7b82 */ /* 0x000f220000000a00 */
[----:B-1----:R-:W-:-:S04]  /*0090*/  SHF.L.U32 R0, R0, 0x1, RZ ;  /* 0x0000000100007819 */ /* 0x002fc800000006ff */
[----:B------:R-:W-:-:S04]  /*00a0*/  LOP3.LUT R0, R0, 0x1fe, RZ, 0xc0, !PT ;  /* 0x000001fe00007812 */ /* 0x000fc800078ec0ff */
[----:B---3--:R-:W-:-:S05]  /*00b0*/  LEA R3, R3, R0, 0x9 ;  /* 0x0000000003037211 */ /* 0x008fca00078e48ff */
[----:B------:R-:W-:-:S05]  /*00c0*/  IMAD.HI R0, R3, -0x6e5d4c3b, R2 ;  /* 0x91a2b3c503007827 */ /* 0x000fca00078e0202 */
[----:B------:R-:W-:-:S04]  /*00d0*/  SHF.R.U32.HI R5, RZ, 0x1f, R0 ;  /* 0x0000001fff057819 */ /* 0x000fc80000011600 */
[----:B------:R-:W-:-:S04]  /*00e0*/  LEA.HI.SX32 R2, R0, R5, 0x17 ;  /* 0x0000000500027211 */ /* 0x000fc800078fbaff */
[----:B------:R-:W-:-:S04]  /*00f0*/  LEA.HI R4, R2, R2, RZ, 0x8 ;  /* 0x0000000202047211 */ /* 0x000fc800078f40ff */
[----:B------:R-:W-:-:S04]  /*0100*/  LOP3.LUT R7, R4, 0xffffff00, RZ, 0xc0, !PT ;  /* 0xffffff0004077812 */ /* 0x000fc800078ec0ff */
[----:B------:R-:W-:Y:S02]  /*0110*/  IADD3 R17, R2, -R7, RZ ;  /* 0x8000000702117210 */ /* 0x000fe40007ffe0ff */
[----:B------:R-:W1:Y:S03]  /*0120*/  LDC.64 R6, c[0x0][0x210] ;  /* 0x00008400ff067b82 */ /* 0x000e660000000a00 */
[----:B--2---:R-:W-:-:S06]  /*0130*/  IMAD.WIDE R10, R17, 0x4, R10 ;  /* 0x00000004110a7825 */ /* 0x004fcc00078e020a */
[----:B------:R2:W3:Y:S01]  /*0140*/  LDG.E.EL R10, desc[UR4][R10.64] ;  /* 0x000000040a0a7981 */ /* 0x0004e2000c2e1900 */
[----:B----4-:R-:W-:-:S05]  /*0150*/  IMAD.WIDE R8, R17, 0x4, R8 ;  /* 0x0000000411087825 */ /* 0x010fca00078e0208 */
[----:B------:R4:W3:Y:S01]  /*0160*/  LDG.E.EL R2, desc[UR4][R8.64] ;  /* 0x0000000408027981 */ /* 0x0008e2000c2e1900 */
[----:B-----5:R-:W-:-:S04]  /*0170*/  IMAD.WIDE R12, R17, 0x4, R12 ;  /* 0x00000004110c7825 */ /* 0x020fc800078e020c */
[----:B0-----:R-:W-:Y:S02]  /*0180*/  IMAD.WIDE R14, R17, 0x4, R14 ;  /* 0x00000004110e7825 */ /* 0x001fe400078e020e */
[----:B------:R-:W5:Y:S02]  /*0190*/  LDG.E.EL R12, desc[UR4][R12.64] ;  /* 0x000000040c0c7981 */ /* 0x000f64000c2e1900 */
[----:B-1----:R-:W-:Y:S01]  /*01a0*/  IMAD.WIDE R6, R3, 0x4, R6 ;  /* 0x0000000403067825 */ /* 0x002fe200078e0206 */
[----:B--2---:R-:W-:Y:S01]  /*01b0*/  MOV R11, 0x3e800000 ;  /* 0x3e800000000b7802 */ /* 0x004fe20000000f00 */
[----:B------:R-:W5:Y:S01]  /*01c0*/  LDG.E.EL R15, desc[UR4][R14.64] ;  /* 0x000000040e0f7981 */ /* 0x000f62000c2e1900 */
[----:B----4-:R-:W0:Y:S03]  /*01d0*/  LDC.64 R8, c[0x0][0x238] ;  /* 0x00008e00ff087b82 */ /* 0x010e260000000a00 */
[----:B------:R-:W2:Y:S01]  /*01e0*/  LDG.E.64 R6, desc[UR4][R6.64] ;  /* 0x0000000406067981 */ /* 0x000ea2000c1e1b00 */
[----:B------:R-:W-:Y:S01]  /*01f0*/  LEA.HI.SX32 R5, R0, R5, 0xf ;  /* 0x0000000500057211 */ /* 0x000fe200078f7aff */
[----:B---3--:R-:W-:-:S04]  /*0200*/  FADD R10, R10, 0.0010000000474974513054 ;  /* 0x3a83126f0a0a7421 */ /* 0x008fc80000000000 */
[----:B------:R-:W1:Y:S02]  /*0210*/  MUFU.SQRT R4, R10 ;  /* 0x0000000a00047308 */ /* 0x000e640000002000 */
[C---:B-1----:R-:W-:Y:S02]  /*0220*/  FSETP.GT.AND P0, PT, R4.reuse, 8.50705917302346158658e+37, PT ;  /* 0x7e8000000400780b */ /* 0x042fe40003f04000 */
[----:B------:R-:W-:-:S11]  /*0230*/  FSETP.GEU.AND P1, PT, R4, 1.175494350822287508e-38, PT ;  /* 0x008000000400780b */ /* 0x000fd60003f2e000 */
[----:B------:R-:W-:-:S04]  /*0240*/  @P0 FMUL R4, R4, 0.25 ;  /* 0x3e80000004040820 */ /* 0x000fc80000400000 */
[----:B------:R-:W-:-:S06]  /*0250*/  @!P1 FMUL R4, R4, 16777216 ;  /* 0x4b80000004049820 */ /* 0x000fcc0000400000 */
[----:B------:R-:W1:Y:S01]  /*0260*/  MUFU.RCP R4, R4 ;  /* 0x0000000400047308 */ /* 0x000e620000001000 */
[----:B------:R-:W-:Y:S01]  /*0270*/  FSEL R11, R11, 1, P0 ;  /* 0x3f8000000b0b7808 */ /* 0x000fe20000000000 */
[----:B--2---:R-:W-:-:S04]  /*0280*/  FADD R6, R6, -R2 ;  /* 0x8000000206067221 */ /* 0x004fc80000000000 */
[----:B------:R-:W-:Y:S01]  /*0290*/  @!P1 FMUL R11, R11, 16777216 ;  /* 0x4b8000000b0b9820 */ /* 0x000fe20000400000 */
[----:B------:R-:W-:-:S03]  /*02a0*/  FADD R7, R7, -R2 ;  /* 0x8000000207077221 */ /* 0x000fc60000000000 */
[----:B-1----:R-:W-:-:S04]  /*02b0*/  FMUL R11, R4, R11 ;  /* 0x0000000b040b7220 */ /* 0x002fc80000400000 */
[-C--:B------:R-:W-:Y:S01]  /*02c0*/  FMUL R6, R6, R11.reuse ;  /* 0x0000000b06067220 */ /* 0x080fe20000400000 */
[----:B------:R-:W-:Y:S01]  /*02d0*/  FMUL R0, R7, R11 ;  /* 0x0000000b07007220 */ /* 0x000fe20000400000 */
[C---:B------:R-:W-:Y:S02]  /*02e0*/  IMAD R2, R5.reuse, -0x38400, R3 ;  /* 0xfffc7c0005027824 */ /* 0x040fe400078e0203 */
[C-C-:B-----5:R-:W-:Y:S01]  /*02f0*/  FFMA R6, R12.reuse, R6, R15.reuse ;  /* 0x000000060c067223 */ /* 0x160fe2000000000f */
[----:B------:R-:W-:Y:S01]  /*0300*/  FFMA R0, R12, R0, R15 ;  /* 0x000000000c007223 */ /* 0x000fe2000000000f */
[----:B------:R-:W-:-:S03]  /*0310*/  IMAD R5, R5, 0xe1000, R2 ;  /* 0x000e100005057824 */ /* 0x000fc600078e0202 */
[----:B------:R-:W-:Y:S02]  /*0320*/  FSETP.GEU.AND P0, PT, R6, RZ, PT ;  /* 0x000000ff0600720b */ /* 0x000fe40003f0e000 */
[----:B------:R-:W-:Y:S01]  /*0330*/  FSETP.GEU.AND P1, PT, R0, RZ, PT ;  /* 0x000000ff0000720b */ /* 0x000fe20003f2e000 */
[----:B0-----:R-:W-:Y:S01]  /*0340*/  IMAD.WIDE R8, R5, 0x4, R8 ;  /* 0x0000000405087825 */ /* 0x001fe200078e0208 */
[----:B------:R-:W-:Y:S02]  /*0350*/  FSEL R6, R6, RZ, P0 ;  /* 0x000000ff06067208 */ /* 0x000fe40000000000 */
[----:B------:R-:W-:-:S05]  /*0360*/  FSEL R7, R0, RZ, P1 ;  /* 0x000000ff00077208 */ /* 0x000fca0000800000 */
[----:B------:R-:W-:Y:S01]  /*0370*/  STG.E.64 desc[UR4][R8.64], R6 ;  /* 0x0000000608007986 */ /* 0x000fe2000c101b04 */
[----:B------:R-:W-:Y:S05]  /*0380*/  EXIT ;  /* 0x000000000000794d */ /* 0x000fea0003800000 */
.L_x_0:
[----:B------:R-:W-:-:S00]  /*0390*/  BRA `(.L_x_0) ;  /* 0xfffffffc00fc7947 */ /* 0x000fc0000383ffff */
[----:B------:R-:W-:-:S00]  /*03a0*/  NOP ;  /* 0x0000000000007918 */ /* 0x000fc00000000000 */
        /* <DEDUP_REMOVED lines=13> */
.L_x_1:


//--------------------- .nv.global.init           --------------------------
	.section	.nv.global.init,"aw",@progbits
.nv.global.init:
	.type		_$_str,@object
	.size		_$_str,(_$_str_$_2 - _$_str)
_$_str:
        /*0000*/ 	.byte	0x5f, 0x5f, 0x43, 0x55, 0x44, 0x41, 0x5f, 0x46, 0x54, 0x5a, 0x00
	.type		_$_str_$_2,@object
	.size		_$_str_$_2,(.L_1 - _$_str_$_2)
_$_str_$_2:
        /*000b*/ 	.byte	0x5f, 0x5f, 0x43, 0x55, 0x44, 0x41, 0x5f, 0x50, 0x52, 0x45, 0x43, 0x5f, 0x53, 0x51, 0x52, 0x54
        /*001b*/ 	.byte	0x00
.L_1:


//--------------------- .nv.constant0.triton_poi_fused__native_batch_norm_legit_no_training_relu_17 --------------------------
	.section	.nv.constant0.triton_poi_fused__native_batch_norm_legit_no_training_relu_17,"a",@progbits
	.sectionflags	@""
	.align	4
.nv.constant0.triton_poi_fused__native_batch_norm_legit_no_training_relu_17:
	.zero		580
